	.version 1.4
	.target sm_10, map_f64_to_f32
	// compiled with /usr/lib/nvidia-cuda-toolkit/lib//be
	// nvopencc 4.1 built on 2013-07-17

	//-----------------------------------------------------------
	// Compiling /tmp/tmpxft_00005fa1_00000000-9_DXbinaryentropyXsigmoidY.cpp3.i (/tmp/ccBI#.CZH30Z)
	//-----------------------------------------------------------

	//-----------------------------------------------------------
	// Options:
	//-----------------------------------------------------------
	//  Target:ptx, ISA:sm_10, Endian:little, Pointer Size:64
	//  -O3	(Optimization level)
	//  -g0	(Debug level)
	//  -m2	(Report advisories)
	//-----------------------------------------------------------

	.file	1	"<command-line>"
	.file	2	"/usr/include/stdc-predef.h"
	.file	3	"/tmp/tmpxft_00005fa1_00000000-8_DXbinaryentropyXsigmoidY.cudafe2.gpu"
	.file	4	"/usr/lib/gcc/x86_64-linux-gnu/4.8/include/stddef.h"
	.file	5	"/usr/include/crt/device_runtime.h"
	.file	6	"/usr/include/host_defines.h"
	.file	7	"/usr/include/builtin_types.h"
	.file	8	"/usr/include/device_types.h"
	.file	9	"/usr/include/driver_types.h"
	.file	10	"/usr/include/surface_types.h"
	.file	11	"/usr/include/texture_types.h"
	.file	12	"/usr/include/vector_types.h"
	.file	13	"/usr/include/device_launch_parameters.h"
	.file	14	"/usr/include/crt/storage_class.h"
	.file	15	"DXbinaryentropyXsigmoidY.cu"
	.file	16	"/usr/include/common_functions.h"
	.file	17	"/usr/include/math_functions.h"
	.file	18	"/usr/include/math_constants.h"
	.file	19	"/usr/include/device_functions.h"
	.file	20	"/usr/include/sm_11_atomic_functions.h"
	.file	21	"/usr/include/sm_12_atomic_functions.h"
	.file	22	"/usr/include/sm_13_double_functions.h"
	.file	23	"/usr/include/sm_20_atomic_functions.h"
	.file	24	"/usr/include/sm_32_atomic_functions.h"
	.file	25	"/usr/include/sm_35_atomic_functions.h"
	.file	26	"/usr/include/sm_20_intrinsics.h"
	.file	27	"/usr/include/sm_30_intrinsics.h"
	.file	28	"/usr/include/sm_32_intrinsics.h"
	.file	29	"/usr/include/sm_35_intrinsics.h"
	.file	30	"/usr/include/surface_functions.h"
	.file	31	"/usr/include/texture_fetch_functions.h"
	.file	32	"/usr/include/texture_indirect_functions.h"
	.file	33	"/usr/include/surface_indirect_functions.h"
	.file	34	"/usr/include/math_functions_dbl_ptx1.h"


	.entry DXbinaryentropyXsigmoidY (
		.param .s32 __cudaparm_DXbinaryentropyXsigmoidY_lengthX,
		.param .u64 __cudaparm_DXbinaryentropyXsigmoidY_x,
		.param .u64 __cudaparm_DXbinaryentropyXsigmoidY_y,
		.param .u64 __cudaparm_DXbinaryentropyXsigmoidY_t,
		.param .u64 __cudaparm_DXbinaryentropyXsigmoidY_z)
	{
	.reg .u16 %rh<4>;
	.reg .u32 %r<6>;
	.reg .u64 %rd<11>;
	.reg .f32 %f<11>;
	.reg .f64 %fd<13>;
	.reg .pred %p<3>;
	.loc	15	3	0
$LDWbegin_DXbinaryentropyXsigmoidY:
	mov.u16 	%rh1, %ctaid.x;
	mov.u16 	%rh2, %ntid.x;
	mul.wide.u16 	%r1, %rh1, %rh2;
	cvt.u32.u16 	%r2, %tid.x;
	add.u32 	%r3, %r2, %r1;
	ld.param.s32 	%r4, [__cudaparm_DXbinaryentropyXsigmoidY_lengthX];
	setp.le.s32 	%p1, %r4, %r3;
	@%p1 bra 	$Lt_0_1026;
	.loc	15	8	0
	cvt.s64.s32 	%rd1, %r3;
	mul.wide.s32 	%rd2, %r3, 8;
	ld.param.u64 	%rd3, [__cudaparm_DXbinaryentropyXsigmoidY_x];
	add.u64 	%rd4, %rd3, %rd2;
	ld.global.f64 	%fd1, [%rd4+0];
	mov.f64 	%fd2, 0d3ff0000000000000;	// 1
	sub.f64 	%fd3, %fd2, %fd1;
	ld.param.u64 	%rd5, [__cudaparm_DXbinaryentropyXsigmoidY_t];
	ld.global.f64 	%fd4, [%rd5+0];
	ld.param.u64 	%rd6, [__cudaparm_DXbinaryentropyXsigmoidY_y];
	add.u64 	%rd7, %rd6, %rd2;
	ld.global.f64 	%fd5, [%rd7+0];
	cvt.rn.f32.f64 	%f1, %fd1;
	cvt.rn.f32.f64 	%f2, %fd3;
	div.approx.f32 	%f3, %f1, %f2;
	lg2.approx.f32 	%f4, %f3;
	mov.f32 	%f5, 0f3f317218;     	// 0.693147
	mul.f32 	%f6, %f4, %f5;
	cvt.f64.f32 	%fd6, %f6;
	sub.f64 	%fd7, %fd5, %fd6;
	mul.f64 	%fd8, %fd4, %fd7;
	ld.param.u64 	%rd8, [__cudaparm_DXbinaryentropyXsigmoidY_z];
	add.u64 	%rd9, %rd8, %rd2;
	ld.global.f64 	%fd9, [%rd9+0];
	cvt.rn.f32.f64 	%f7, %fd8;
	.loc	15	3	0
	ld.param.s32 	%r4, [__cudaparm_DXbinaryentropyXsigmoidY_lengthX];
	.loc	15	8	0
	cvt.rn.f32.s32 	%f8, %r4;
	div.approx.f32 	%f9, %f7, %f8;
	cvt.f64.f32 	%fd10, %f9;
	sub.f64 	%fd11, %fd9, %fd10;
	st.global.f64 	[%rd9+0], %fd11;
$Lt_0_1026:
	.loc	15	10	0
	exit;
$LDWend_DXbinaryentropyXsigmoidY:
	} // DXbinaryentropyXsigmoidY



// ===== COMPILED SASS (sm_100) =====

	.target	sm_100

	.elftype	@"ET_EXEC"


//--------------------- .note.nv.tkinfo           --------------------------
	.section	.note.nv.tkinfo,"",@"SHT_NOTE"
	.sectionflags	@"SHF_NOTE_NV_TKINFO"
	.tkinfo
        /*0018*/ 	.word	0x00000002
        /*0030*/ 	.string	""
        /*0030*/ 	.string	"ptxas"
        /*0030*/ 	.string	"Cuda compilation tools, release 13.0, V13.0.88"
        /*0030*/ 	.string	"Build cuda_13.0.r13.0/compiler.36424714_0"
        /*0030*/ 	.string	"-arch sm_100 "



//--------------------- .note.nv.cuinfo           --------------------------
	.section	.note.nv.cuinfo,"",@"SHT_NOTE"
	.sectionflags	@"SHF_NOTE_NV_CUINFO"
        /*0018*/ 	.short	0x0002
        /*001a*/ 	.short	0x000a
        /*001c*/ 	.short	0x0082
	.zero		2


//--------------------- .nv.info                  --------------------------
	.section	.nv.info,"",@"SHT_CUDA_INFO"
	.align	4


	//----- nvinfo : EIATTR_REGCOUNT
	.align		4
        /*0000*/ 	.byte	0x04, 0x2f
        /*0002*/ 	.short	(.L_1 - .L_0)
	.align		4
.L_0:
        /*0004*/ 	.word	index@(DXbinaryentropyXsigmoidY)
        /*0008*/ 	.word	0x00000012


	//----- nvinfo : EIATTR_FRAME_SIZE
	.align		4
.L_1:
        /*000c*/ 	.byte	0x04, 0x11
        /*000e*/ 	.short	(.L_3 - .L_2)
	.align		4
.L_2:
        /*0010*/ 	.word	index@(DXbinaryentropyXsigmoidY)
        /*0014*/ 	.word	0x00000000


	//----- nvinfo : EIATTR_MIN_STACK_SIZE
	.align		4
.L_3:
        /*0018*/ 	.byte	0x04, 0x12
        /*001a*/ 	.short	(.L_5 - .L_4)
	.align		4
.L_4:
        /*001c*/ 	.word	index@(DXbinaryentropyXsigmoidY)
        /*0020*/ 	.word	0x00000000
.L_5:


//--------------------- .nv.compat                --------------------------
	.section	.nv.compat,"",@"SHT_CUDA_COMPAT_INFO"
	.align	4
        /*0000*/ 	.byte	0x02, 0x09, 0x00, 0x00, 0x02, 0x02, 0x01, 0x00, 0x02, 0x05, 0x05, 0x00, 0x03, 0x07, 0x01, 0x01
        /*0010*/ 	.byte	0x02, 0x03, 0x00, 0x00, 0x02, 0x06, 0x01, 0x00, 0x04, 0x0b, 0x08, 0x00, 0x01, 0x00, 0x00, 0x00
        /*0020*/ 	.byte	0x00, 0x00, 0x00, 0x00


//--------------------- .nv.info.DXbinaryentropyXsigmoidY --------------------------
	.section	.nv.info.DXbinaryentropyXsigmoidY,"",@"SHT_CUDA_INFO"
	.sectionflags	@""
	.align	4


	//----- nvinfo : EIATTR_CUDA_API_VERSION
	.align		4
        /*0000*/ 	.byte	0x04, 0x37
        /*0002*/ 	.short	(.L_7 - .L_6)
.L_6:
        /*0004*/ 	.word	0x00000082


	//----- nvinfo : EIATTR_KPARAM_INFO
	.align		4
.L_7:
        /*0008*/ 	.byte	0x04, 0x17
        /*000a*/ 	.short	(.L_9 - .L_8)
.L_8:
        /*000c*/ 	.word	0x00000000
        /*0010*/ 	.short	0x0004
        /*0012*/ 	.short	0x0020
        /*0014*/ 	.byte	0x00, 0xf0, 0x21, 0x00


	//----- nvinfo : EIATTR_KPARAM_INFO
	.align		4
.L_9:
        /*0018*/ 	.byte	0x04, 0x17
        /*001a*/ 	.short	(.L_11 - .L_10)
.L_10:
        /*001c*/ 	.word	0x00000000
        /*0020*/ 	.short	0x0003
        /*0022*/ 	.short	0x0018
        /*0024*/ 	.byte	0x00, 0xf0, 0x21, 0x00


	//----- nvinfo : EIATTR_KPARAM_INFO
	.align		4
.L_11:
        /*0028*/ 	.byte	0x04, 0x17
        /*002a*/ 	.short	(.L_13 - .L_12)
.L_12:
        /*002c*/ 	.word	0x00000000
        /*0030*/ 	.short	0x0002
        /*0032*/ 	.short	0x0010
        /*0034*/ 	.byte	0x00, 0xf0, 0x21, 0x00


	//----- nvinfo : EIATTR_KPARAM_INFO
	.align		4
.L_13:
        /*0038*/ 	.byte	0x04, 0x17
        /*003a*/ 	.short	(.L_15 - .L_14)
.L_14:
        /*003c*/ 	.word	0x00000000
        /*0040*/ 	.short	0x0001
        /*0042*/ 	.short	0x0008
        /*0044*/ 	.byte	0x00, 0xf0, 0x21, 0x00


	//----- nvinfo : EIATTR_KPARAM_INFO
	.align		4
.L_15:
        /*0048*/ 	.byte	0x04, 0x17
        /*004a*/ 	.short	(.L_17 - .L_16)
.L_16:
        /*004c*/ 	.word	0x00000000
        /*0050*/ 	.short	0x0000
        /*0052*/ 	.short	0x0000
        /*0054*/ 	.byte	0x00, 0xf0, 0x11, 0x00


	//----- nvinfo : EIATTR_SPARSE_MMA_MASK
	.align		4
.L_17:
        /*0058*/ 	.byte	0x03, 0x50
        /*005a*/ 	.short	0x0000


	//----- nvinfo : EIATTR_MAXREG_COUNT
	.align		4
        /*005c*/ 	.byte	0x03, 0x1b
        /*005e*/ 	.short	0x00ff


	//----- nvinfo : EIATTR_MERCURY_ISA_VERSION
	.align		4
        /*0060*/ 	.byte	0x03, 0x5f
        /*0062*/ 	.short	0x0101


	//----- nvinfo : EIATTR_VRC_CTA_INIT_COUNT
	.align		4
        /*0064*/ 	.byte	0x02, 0x4a
	.zero		1
	.zero		1


	//----- nvinfo : EIATTR_EXIT_INSTR_OFFSETS
	.align		4
        /*0068*/ 	.byte	0x04, 0x1c
        /*006a*/ 	.short	(.L_19 - .L_18)


	//   ....[0]....
.L_18:
        /*006c*/ 	.word	0x000000a0


	//   ....[1]....
        /*0070*/ 	.word	0x00000280


	//----- nvinfo : EIATTR_CBANK_PARAM_SIZE
	.align		4
.L_19:
        /*0074*/ 	.byte	0x03, 0x19
        /*0076*/ 	.short	0x0028


	//----- nvinfo : EIATTR_PARAM_CBANK
	.align		4
        /*0078*/ 	.byte	0x04, 0x0a
        /*007a*/ 	.short	(.L_21 - .L_20)
	.align		4
.L_20:
        /*007c*/ 	.word	index@(.nv.constant0.DXbinaryentropyXsigmoidY)
        /*0080*/ 	.short	0x0380
        /*0082*/ 	.short	0x0028


	//----- nvinfo : EIATTR_SW_WAR
	.align		4
.L_21:
        /*0084*/ 	.byte	0x04, 0x36
        /*0086*/ 	.short	(.L_23 - .L_22)
.L_22:
        /*0088*/ 	.word	0x00000008
.L_23:


//--------------------- .nv.callgraph             --------------------------
	.section	.nv.callgraph,"",@"SHT_CUDA_CALLGRAPH"
	.align	4
	.sectionentsize	8
	.align		4
        /*0000*/ 	.word	0x00000000
	.align		4
        /*0004*/ 	.word	0xffffffff
	.align		4
        /*0008*/ 	.word	0x00000000
	.align		4
        /*000c*/ 	.word	0xfffffffe
	.align		4
        /*0010*/ 	.word	0x00000000
	.align		4
        /*0014*/ 	.word	0xfffffffd
	.align		4
        /*0018*/ 	.word	0x00000000
	.align		4
        /*001c*/ 	.word	0xfffffffc


//--------------------- .text.DXbinaryentropyXsigmoidY --------------------------
	.section	.text.DXbinaryentropyXsigmoidY,"ax",@progbits
	.align	128
.text.DXbinaryentropyXsigmoidY:
        .type           DXbinaryentropyXsigmoidY,@function
        .size           DXbinaryentropyXsigmoidY,(.L_x_1 - DXbinaryentropyXsigmoidY)
        .other          DXbinaryentropyXsigmoidY,@"STO_CUDA_ENTRY STV_DEFAULT"
DXbinaryentropyXsigmoidY:
[----:B------:R-:W-:Y:S01]  /*0000*/  LDC R1, c[0x0][0x37c] ;  /* 0x0000df00ff017b82 */ /* 0x000fe20000000800 */
[----:B------:R-:W0:Y:S07]  /*0010*/  S2R R0, SR_TID.X ;  /* 0x0000000000007919 */ /* 0x000e2e0000002100 */
[----:B------:R-:W1:Y:S01]  /*0020*/  S2UR UR4, SR_CTAID.X ;  /* 0x00000000000479c3 */ /* 0x000e620000002500 */
[----:B------:R-:W2:Y:S07]  /*0030*/  LDCU UR6, c[0x0][0x380] ;  /* 0x00007000ff0677ac */ /* 0x000eae0008000800 */
[----:B------:R-:W3:Y:S01]  /*0040*/  LDC R5, c[0x0][0x360] ;  /* 0x0000d800ff057b82 */ /* 0x000ee20000000800 */
[----:B-1----:R-:W-:Y:S01]  /*0050*/  ULOP3.LUT UR4, UR4, 0xffff, URZ, 0xc0, !UPT ;  /* 0x0000ffff04047892 */ /* 0x002fe2000f8ec0ff */
[----:B0-----:R-:W-:-:S02]  /*0060*/  LOP3.LUT R0, R0, 0xffff, RZ, 0xc0, !PT ;  /* 0x0000ffff00007812 */ /* 0x001fc400078ec0ff */
[----:B---3--:R-:W-:-:S05]  /*0070*/  LOP3.LUT R5, R5, 0xffff, RZ, 0xc0, !PT ;  /* 0x0000ffff05057812 */ /* 0x008fca00078ec0ff */
[----:B------:R-:W-:-:S05]  /*0080*/  IMAD R5, R5, UR4, R0 ;  /* 0x0000000405057c24 */ /* 0x000fca000f8e0200 */
[----:B--2---:R-:W-:-:S13]  /*0090*/  ISETP.GE.AND P0, PT, R5, UR6, PT ;  /* 0x0000000605007c0c */ /* 0x004fda000bf06270 */
[----:B------:R-:W-:Y:S05]  /*00a0*/  @P0 EXIT ;  /* 0x000000000000094d */ /* 0x000fea0003800000 */
[----:B------:R-:W0:Y:S01]  /*00b0*/  LDC.64 R10, c[0x0][0x388] ;  /* 0x0000e200ff0a7b82 */ /* 0x000e220000000a00 */
[----:B------:R-:W1:Y:S07]  /*00c0*/  LDCU.64 UR4, c[0x0][0x358] ;  /* 0x00006b00ff0477ac */ /* 0x000e6e0008000a00 */
[----:B------:R-:W2:Y:S08]  /*00d0*/  LDC.64 R8, c[0x0][0x390] ;  /* 0x0000e400ff087b82 */ /* 0x000eb00000000a00 */
[----:B------:R-:W3:Y:S01]  /*00e0*/  LDC.64 R6, c[0x0][0x398] ;  /* 0x0000e600ff067b82 */ /* 0x000ee20000000a00 */
[----:B0-----:R-:W-:-:S07]  /*00f0*/  IMAD.WIDE R10, R5, 0x8, R10 ;  /* 0x00000008050a7825 */ /* 0x001fce00078e020a */
[----:B------:R-:W0:Y:S01]  /*0100*/  LDC.64 R2, c[0x0][0x3a0] ;  /* 0x0000e800ff027b82 */ /* 0x000e220000000a00 */
[----:B-1----:R-:W4:Y:S01]  /*0110*/  LDG.E.64 R10, desc[UR4][R10.64] ;  /* 0x000000040a0a7981 */ /* 0x002f22000c1e1b00 */
[----:B--2---:R-:W-:-:S06]  /*0120*/  IMAD.WIDE R8, R5, 0x8, R8 ;  /* 0x0000000805087825 */ /* 0x004fcc00078e0208 */
[----:B------:R-:W2:Y:S04]  /*0130*/  LDG.E.64 R8, desc[UR4][R8.64] ;  /* 0x0000000408087981 */ /* 0x000ea8000c1e1b00 */
[----:B---3--:R-:W3:Y:S01]  /*0140*/  LDG.E.64 R6, desc[UR4][R6.64] ;  /* 0x0000000406067981 */ /* 0x008ee2000c1e1b00 */
[----:B0-----:R-:W-:-:S05]  /*0150*/  IMAD.WIDE R2, R5, 0x8, R2 ;  /* 0x0000000805027825 */ /* 0x001fca00078e0202 */
[----:B------:R-:W5:Y:S01]  /*0160*/  LDG.E.64 R4, desc[UR4][R2.64] ;  /* 0x0000000402047981 */ /* 0x000f62000c1e1b00 */
[----:B----4-:R-:W-:Y:S01]  /*0170*/  DADD R12, -R10, 1 ;  /* 0x3ff000000a0c7429 */ /* 0x010fe20000000100 */
[----:B------:R-:W-:Y:S09]  /*0180*/  F2F.F32.F64 R10, R10 ;  /* 0x0000000a000a7310 */ /* 0x000ff20000301000 */
[----:B------:R-:W0:Y:S08]  /*0190*/  F2F.F32.F64 R12, R12 ;  /* 0x0000000c000c7310 */ /* 0x000e300000301000 */
[----:B0-----:R-:W0:Y:S02]  /*01a0*/  MUFU.RCP R15, R12 ;  /* 0x0000000c000f7308 */ /* 0x001e240000001000 */
[----:B0-----:R-:W-:-:S06]  /*01b0*/  FMUL.FTZ R0, R10, R15 ;  /* 0x0000000f0a007220 */ /* 0x001fcc0000410000 */
[----:B------:R-:W0:Y:S02]  /*01c0*/  MUFU.LG2 R0, R0 ;  /* 0x0000000000007308 */ /* 0x000e240000000c00 */
[----:B0-----:R-:W-:-:S06]  /*01d0*/  FMUL.FTZ R14, R0, 0.69314718246459960938 ;  /* 0x3f317218000e7820 */ /* 0x001fcc0000410000 */
[----:B------:R-:W2:Y:S02]  /*01e0*/  F2F.F64.F32 R14, R14 ;  /* 0x0000000e000e7310 */ /* 0x000ea40000201800 */
[----:B--2---:R-:W-:Y:S01]  /*01f0*/  DADD R8, R8, -R14 ;  /* 0x0000000008087229 */ /* 0x004fe2000000080e */
[----:B------:R-:W-:-:S07]  /*0200*/  I2FP.F32.S32 R15, UR6 ;  /* 0x00000006000f7c45 */ /* 0x000fce0008201400 */
[----:B---3--:R-:W-:Y:S01]  /*0210*/  DMUL R6, R6, R8 ;  /* 0x0000000806067228 */ /* 0x008fe20000000000 */
[----:B------:R-:W0:Y:S09]  /*0220*/  MUFU.RCP R15, R15 ;  /* 0x0000000f000f7308 */ /* 0x000e320000001000 */
[----:B------:R-:W0:Y:S02]  /*0230*/  F2F.F32.F64 R6, R6 ;  /* 0x0000000600067310 */ /* 0x000e240000301000 */
[----:B0-----:R-:W-:-:S06]  /*0240*/  FMUL.FTZ R8, R6, R15 ;  /* 0x0000000f06087220 */ /* 0x001fcc0000410000 */
[----:B------:R-:W5:Y:S02]  /*0250*/  F2F.F64.F32 R8, R8 ;  /* 0x0000000800087310 */ /* 0x000f640000201800 */
[----:B-----5:R-:W-:-:S07]  /*0260*/  DADD R4, R4, -R8 ;  /* 0x0000000004047229 */ /* 0x020fce0000000808 */
[----:B------:R-:W-:Y:S01]  /*0270*/  STG.E.64 desc[UR4][R2.64], R4 ;  /* 0x0000000402007986 */ /* 0x000fe2000c101b04 */
[----:B------:R-:W-:Y:S05]  /*0280*/  EXIT ;  /* 0x000000000000794d */ /* 0x000fea0003800000 */
.L_x_0:
[----:B------:R-:W-:-:S00]  /*0290*/  BRA `(.L_x_0) ;  /* 0xfffffffc00fc7947 */ /* 0x000fc0000383ffff */
[----:B------:R-:W-:-:S00]  /*02a0*/  NOP ;  /* 0x0000000000007918 */ /* 0x000fc00000000000 */
        /* <DEDUP_REMOVED lines=13> */
.L_x_1:


//--------------------- .nv.shared.reserved.0     --------------------------
	.section	.nv.shared.reserved.0,"aw",@nobits
	.weak		__nv_reservedSMEM_offset_0_alias
	.size		__nv_reservedSMEM_offset_0_alias, 0, 64
	.other		__nv_reservedSMEM_offset_0_alias,@"STO_CUDA_RESERVED_SHARED STV_DEFAULT"
__nv_reservedSMEM_offset_0_alias:
	.zero		0
	.zero		64


//--------------------- .nv.constant0.DXbinaryentropyXsigmoidY --------------------------
	.section	.nv.constant0.DXbinaryentropyXsigmoidY,"a",@progbits
	.sectionflags	@""
	.align	4
.nv.constant0.DXbinaryentropyXsigmoidY:
	.zero		936


//--------------------- SYMBOLS --------------------------

	.type		.nv.reservedSmem.offset0,@object
	.size		.nv.reservedSmem.offset0,0x4
